//
// Generated by NVIDIA NVVM Compiler
//
// Compiler Build ID: CL-36424714
// Cuda compilation tools, release 13.0, V13.0.88
// Based on NVVM 20.0.0
//

.version 9.0
.target sm_100
.address_size 64

	// .globl	_Z4racePiS_S_S_

.visible .entry _Z4racePiS_S_S_(
	.param .u64 .ptr .align 1 _Z4racePiS_S_S__param_0,
	.param .u64 .ptr .align 1 _Z4racePiS_S_S__param_1,
	.param .u64 .ptr .align 1 _Z4racePiS_S_S__param_2,
	.param .u64 .ptr .align 1 _Z4racePiS_S_S__param_3
)
{
	.reg .b32 	%r<9>;
	.reg .b64 	%rd<14>;

	ld.param.u64 	%rd1, [_Z4racePiS_S_S__param_0];
	ld.param.u64 	%rd2, [_Z4racePiS_S_S__param_1];
	ld.param.u64 	%rd3, [_Z4racePiS_S_S__param_2];
	ld.param.u64 	%rd4, [_Z4racePiS_S_S__param_3];
	cvta.to.global.u64 	%rd5, %rd4;
	cvta.to.global.u64 	%rd6, %rd3;
	cvta.to.global.u64 	%rd7, %rd2;
	cvta.to.global.u64 	%rd8, %rd1;
	mov.u32 	%r1, %tid.x;
	mov.u32 	%r2, %ctaid.x;
	mov.u32 	%r3, %ntid.x;
	mad.lo.s32 	%r4, %r3, %r2, %r1;
	mul.wide.s32 	%rd9, %r4, 4;
	add.s64 	%rd10, %rd8, %rd9;
	ld.global.u32 	%r5, [%rd10+4];
	st.global.u32 	[%rd10], %r5;
	add.s64 	%rd11, %rd7, %rd9;
	ld.global.u32 	%r6, [%rd11+4];
	st.global.u32 	[%rd11], %r6;
	add.s64 	%rd12, %rd6, %rd9;
	ld.global.u32 	%r7, [%rd12+4];
	st.global.u32 	[%rd12], %r7;
	add.s64 	%rd13, %rd5, %rd9;
	ld.global.u32 	%r8, [%rd13+4];
	st.global.u32 	[%rd13], %r8;
	ret;

}


// ===== COMPILED SASS (sm_100) =====

	.target	sm_100

	.elftype	@"ET_EXEC"


//--------------------- .note.nv.tkinfo           --------------------------
	.section	.note.nv.tkinfo,"",@"SHT_NOTE"
	.sectionflags	@"SHF_NOTE_NV_TKINFO"
	.tkinfo
        /*0018*/ 	.word	0x00000002
        /*0030*/ 	.string	""
        /*0030*/ 	.string	"ptxas"
        /*0030*/ 	.string	"Cuda compilation tools, release 13.0, V13.0.88"
        /*0030*/ 	.string	"Build cuda_13.0.r13.0/compiler.36424714_0"
        /*0030*/ 	.string	"-arch sm_100 -m 64 "



//--------------------- .note.nv.cuinfo           --------------------------
	.section	.note.nv.cuinfo,"",@"SHT_NOTE"
	.sectionflags	@"SHF_NOTE_NV_CUINFO"
        /*0018*/ 	.short	0x0002
        /*001a*/ 	.short	0x0064
        /*001c*/ 	.short	0x0082
	.zero		2


//--------------------- .nv.info                  --------------------------
	.section	.nv.info,"",@"SHT_CUDA_INFO"
	.align	4


	//----- nvinfo : EIATTR_REGCOUNT
	.align		4
        /*0000*/ 	.byte	0x04, 0x2f
        /*0002*/ 	.short	(.L_1 - .L_0)
	.align		4
.L_0:
        /*0004*/ 	.word	index@(_Z4racePiS_S_S_)
        /*0008*/ 	.word	0x00000014


	//----- nvinfo : EIATTR_FRAME_SIZE
	.align		4
.L_1:
        /*000c*/ 	.byte	0x04, 0x11
        /*000e*/ 	.short	(.L_3 - .L_2)
	.align		4
.L_2:
        /*0010*/ 	.word	index@(_Z4racePiS_S_S_)
        /*0014*/ 	.word	0x00000000


	//----- nvinfo : EIATTR_MIN_STACK_SIZE
	.align		4
.L_3:
        /*0018*/ 	.byte	0x04, 0x12
        /*001a*/ 	.short	(.L_5 - .L_4)
	.align		4
.L_4:
        /*001c*/ 	.word	index@(_Z4racePiS_S_S_)
        /*0020*/ 	.word	0x00000000
.L_5:


//--------------------- .nv.compat                --------------------------
	.section	.nv.compat,"",@"SHT_CUDA_COMPAT_INFO"
	.align	4
        /*0000*/ 	.byte	0x02, 0x09, 0x00, 0x00, 0x02, 0x02, 0x01, 0x00, 0x02, 0x05, 0x05, 0x00, 0x03, 0x07, 0x01, 0x01
        /*0010*/ 	.byte	0x02, 0x03, 0x00, 0x00, 0x02, 0x06, 0x01, 0x00, 0x04, 0x0b, 0x08, 0x00, 0x09, 0x00, 0x00, 0x00
        /*0020*/ 	.byte	0x00, 0x00, 0x00, 0x00


//--------------------- .nv.info._Z4racePiS_S_S_  --------------------------
	.section	.nv.info._Z4racePiS_S_S_,"",@"SHT_CUDA_INFO"
	.sectionflags	@""
	.align	4


	//----- nvinfo : EIATTR_CUDA_API_VERSION
	.align		4
        /*0000*/ 	.byte	0x04, 0x37
        /*0002*/ 	.short	(.L_7 - .L_6)
.L_6:
        /*0004*/ 	.word	0x00000082


	//----- nvinfo : EIATTR_KPARAM_INFO
	.align		4
.L_7:
        /*0008*/ 	.byte	0x04, 0x17
        /*000a*/ 	.short	(.L_9 - .L_8)
.L_8:
        /*000c*/ 	.word	0x00000000
        /*0010*/ 	.short	0x0003
        /*0012*/ 	.short	0x0018
        /*0014*/ 	.byte	0x00, 0xf5, 0x21, 0x00


	//----- nvinfo : EIATTR_KPARAM_INFO
	.align		4
.L_9:
        /*0018*/ 	.byte	0x04, 0x17
        /*001a*/ 	.short	(.L_11 - .L_10)
.L_10:
        /*001c*/ 	.word	0x00000000
        /*0020*/ 	.short	0x0002
        /*0022*/ 	.short	0x0010
        /*0024*/ 	.byte	0x00, 0xf5, 0x21, 0x00


	//----- nvinfo : EIATTR_KPARAM_INFO
	.align		4
.L_11:
        /*0028*/ 	.byte	0x04, 0x17
        /*002a*/ 	.short	(.L_13 - .L_12)
.L_12:
        /*002c*/ 	.word	0x00000000
        /*0030*/ 	.short	0x0001
        /*0032*/ 	.short	0x0008
        /*0034*/ 	.byte	0x00, 0xf5, 0x21, 0x00


	//----- nvinfo : EIATTR_KPARAM_INFO
	.align		4
.L_13:
        /*0038*/ 	.byte	0x04, 0x17
        /*003a*/ 	.short	(.L_15 - .L_14)
.L_14:
        /*003c*/ 	.word	0x00000000
        /*0040*/ 	.short	0x0000
        /*0042*/ 	.short	0x0000
        /*0044*/ 	.byte	0x00, 0xf5, 0x21, 0x00


	//----- nvinfo : EIATTR_SPARSE_MMA_MASK
	.align		4
.L_15:
        /*0048*/ 	.byte	0x03, 0x50
        /*004a*/ 	.short	0x0000


	//----- nvinfo : EIATTR_MAXREG_COUNT
	.align		4
        /*004c*/ 	.byte	0x03, 0x1b
        /*004e*/ 	.short	0x00ff


	//----- nvinfo : EIATTR_MERCURY_ISA_VERSION
	.align		4
        /*0050*/ 	.byte	0x03, 0x5f
        /*0052*/ 	.short	0x0101


	//----- nvinfo : EIATTR_VRC_CTA_INIT_COUNT
	.align		4
        /*0054*/ 	.byte	0x02, 0x4a
	.zero		1
	.zero		1


	//----- nvinfo : EIATTR_EXIT_INSTR_OFFSETS
	.align		4
        /*0058*/ 	.byte	0x04, 0x1c
        /*005a*/ 	.short	(.L_17 - .L_16)


	//   ....[0]....
.L_16:
        /*005c*/ 	.word	0x00000160


	//----- nvinfo : EIATTR_CBANK_PARAM_SIZE
	.align		4
.L_17:
        /*0060*/ 	.byte	0x03, 0x19
        /*0062*/ 	.short	0x0020


	//----- nvinfo : EIATTR_PARAM_CBANK
	.align		4
        /*0064*/ 	.byte	0x04, 0x0a
        /*0066*/ 	.short	(.L_19 - .L_18)
	.align		4
.L_18:
        /*0068*/ 	.word	index@(.nv.constant0._Z4racePiS_S_S_)
        /*006c*/ 	.short	0x0380
        /*006e*/ 	.short	0x0020


	//----- nvinfo : EIATTR_SW_WAR
	.align		4
.L_19:
        /*0070*/ 	.byte	0x04, 0x36
        /*0072*/ 	.short	(.L_21 - .L_20)
.L_20:
        /*0074*/ 	.word	0x00000008
.L_21:


//--------------------- .nv.callgraph             --------------------------
	.section	.nv.callgraph,"",@"SHT_CUDA_CALLGRAPH"
	.align	4
	.sectionentsize	8
	.align		4
        /*0000*/ 	.word	0x00000000
	.align		4
        /*0004*/ 	.word	0xffffffff
	.align		4
        /*0008*/ 	.word	0x00000000
	.align		4
        /*000c*/ 	.word	0xfffffffe
	.align		4
        /*0010*/ 	.word	0x00000000
	.align		4
        /*0014*/ 	.word	0xfffffffd
	.align		4
        /*0018*/ 	.word	0x00000000
	.align		4
        /*001c*/ 	.word	0xfffffffc


//--------------------- .text._Z4racePiS_S_S_     --------------------------
	.section	.text._Z4racePiS_S_S_,"ax",@progbits
	.align	128
        .global         _Z4racePiS_S_S_
        .type           _Z4racePiS_S_S_,@function
        .size           _Z4racePiS_S_S_,(.L_x_1 - _Z4racePiS_S_S_)
        .other          _Z4racePiS_S_S_,@"STO_CUDA_ENTRY STV_DEFAULT"
_Z4racePiS_S_S_:
.text._Z4racePiS_S_S_:
[----:B------:R-:W-:Y:S01]  /*0000*/  LDC R1, c[0x0][0x37c] ;  /* 0x0000df00ff017b82 */ /* 0x000fe20000000800 */
[----:B------:R-:W0:Y:S07]  /*0010*/  S2R R11, SR_TID.X ;  /* 0x00000000000b7919 */ /* 0x000e2e0000002100 */
[----:B------:R-:W0:Y:S01]  /*0020*/  S2UR UR6, SR_CTAID.X ;  /* 0x00000000000679c3 */ /* 0x000e220000002500 */
[----:B------:R-:W1:Y:S07]  /*0030*/  LDCU.64 UR4, c[0x0][0x358] ;  /* 0x00006b00ff0477ac */ /* 0x000e6e0008000a00 */
[----:B------:R-:W0:Y:S08]  /*0040*/  LDC R0, c[0x0][0x360] ;  /* 0x0000d800ff007b82 */ /* 0x000e300000000800 */
[----:B------:R-:W2:Y:S08]  /*0050*/  LDC.64 R2, c[0x0][0x380] ;  /* 0x0000e000ff027b82 */ /* 0x000eb00000000a00 */
[----:B------:R-:W3:Y:S01]  /*0060*/  LDC.64 R4, c[0x0][0x388] ;  /* 0x0000e200ff047b82 */ /* 0x000ee20000000a00 */
[----:B0-----:R-:W-:-:S07]  /*0070*/  IMAD R11, R0, UR6, R11 ;  /* 0x00000006000b7c24 */ /* 0x001fce000f8e020b */
[----:B------:R-:W0:Y:S01]  /*0080*/  LDC.64 R6, c[0x0][0x390] ;  /* 0x0000e400ff067b82 */ /* 0x000e220000000a00 */
[----:B--2---:R-:W-:-:S07]  /*0090*/  IMAD.WIDE R2, R11, 0x4, R2 ;  /* 0x000000040b027825 */ /* 0x004fce00078e0202 */
[----:B------:R-:W2:Y:S01]  /*00a0*/  LDC.64 R8, c[0x0][0x398] ;  /* 0x0000e600ff087b82 */ /* 0x000ea20000000a00 */
[----:B-1----:R-:W4:Y:S01]  /*00b0*/  LDG.E R13, desc[UR4][R2.64+0x4] ;  /* 0x00000404020d7981 */ /* 0x002f22000c1e1900 */
[----:B---3--:R-:W-:-:S03]  /*00c0*/  IMAD.WIDE R4, R11, 0x4, R4 ;  /* 0x000000040b047825 */ /* 0x008fc600078e0204 */
[----:B----4-:R-:W-:Y:S04]  /*00d0*/  STG.E desc[UR4][R2.64], R13 ;  /* 0x0000000d02007986 */ /* 0x010fe8000c101904 */
[----:B------:R-:W3:Y:S01]  /*00e0*/  LDG.E R15, desc[UR4][R4.64+0x4] ;  /* 0x00000404040f7981 */ /* 0x000ee2000c1e1900 */
[----:B0-----:R-:W-:-:S03]  /*00f0*/  IMAD.WIDE R6, R11, 0x4, R6 ;  /* 0x000000040b067825 */ /* 0x001fc600078e0206 */
[----:B---3--:R-:W-:Y:S04]  /*0100*/  STG.E desc[UR4][R4.64], R15 ;  /* 0x0000000f04007986 */ /* 0x008fe8000c101904 */
[----:B------:R-:W3:Y:S01]  /*0110*/  LDG.E R17, desc[UR4][R6.64+0x4] ;  /* 0x0000040406117981 */ /* 0x000ee2000c1e1900 */
[----:B--2---:R-:W-:-:S03]  /*0120*/  IMAD.WIDE R8, R11, 0x4, R8 ;  /* 0x000000040b087825 */ /* 0x004fc600078e0208 */
[----:B---3--:R-:W-:Y:S04]  /*0130*/  STG.E desc[UR4][R6.64], R17 ;  /* 0x0000001106007986 */ /* 0x008fe8000c101904 */
[----:B------:R-:W2:Y:S04]  /*0140*/  LDG.E R11, desc[UR4][R8.64+0x4] ;  /* 0x00000404080b7981 */ /* 0x000ea8000c1e1900 */
[----:B--2---:R-:W-:Y:S01]  /*0150*/  STG.E desc[UR4][R8.64], R11 ;  /* 0x0000000b08007986 */ /* 0x004fe2000c101904 */
[----:B------:R-:W-:Y:S05]  /*0160*/  EXIT ;  /* 0x000000000000794d */ /* 0x000fea0003800000 */
.L_x_0:
[----:B------:R-:W-:-:S00]  /*0170*/  BRA `(.L_x_0) ;  /* 0xfffffffc00fc7947 */ /* 0x000fc0000383ffff */
[----:B------:R-:W-:-:S00]  /*0180*/  NOP ;  /* 0x0000000000007918 */ /* 0x000fc00000000000 */
[----:B------:R-:W-:-:S00]  /*0190*/  NOP ;  /* 0x0000000000007918 */ /* 0x000fc00000000000 */
[----:B------:R-:W-:-:S00]  /*01a0*/  NOP ;  /* 0x0000000000007918 */ /* 0x000fc00000000000 */
[----:B------:R-:W-:-:S00]  /*01b0*/  NOP ;  /* 0x0000000000007918 */ /* 0x000fc00000000000 */
[----:B------:R-:W-:-:S00]  /*01c0*/  NOP ;  /* 0x0000000000007918 */ /* 0x000fc00000000000 */
[----:B------:R-:W-:-:S00]  /*01d0*/  NOP ;  /* 0x0000000000007918 */ /* 0x000fc00000000000 */
[----:B------:R-:W-:-:S00]  /*01e0*/  NOP ;  /* 0x0000000000007918 */ /* 0x000fc00000000000 */
[----:B------:R-:W-:-:S00]  /*01f0*/  NOP ;  /* 0x0000000000007918 */ /* 0x000fc00000000000 */
.L_x_1:


//--------------------- .nv.shared.reserved.0     --------------------------
	.section	.nv.shared.reserved.0,"aw",@nobits
	.weak		__nv_reservedSMEM_offset_0_alias
	.size		__nv_reservedSMEM_offset_0_alias, 0, 64
	.other		__nv_reservedSMEM_offset_0_alias,@"STO_CUDA_RESERVED_SHARED STV_DEFAULT"
__nv_reservedSMEM_offset_0_alias:
	.zero		0
	.zero		64


//--------------------- .nv.constant0._Z4racePiS_S_S_ --------------------------
	.section	.nv.constant0._Z4racePiS_S_S_,"a",@progbits
	.sectionflags	@""
	.align	4
.nv.constant0._Z4racePiS_S_S_:
	.zero		928


//--------------------- SYMBOLS --------------------------

	.type		.nv.reservedSmem.offset0,@object
	.size		.nv.reservedSmem.offset0,0x4
